	.headerflags	@"EF_CUDA_TEXMODE_UNIFIED EF_CUDA_64BIT_ADDRESS EF_CUDA_ACCELERATORS EF_CUDA_SM90 EF_CUDA_VIRTUAL_SM(EF_CUDA_SM90)"
	.elftype	@"ET_EXEC"


//--------------------- .nv.info                  --------------------------
	.section	.nv.info,"",@"SHT_CUDA_INFO"
	.align	4


	//----- nvinfo : EIATTR_REGCOUNT
	.align		4
        /*0000*/ 	.byte	0x04, 0x2f
        /*0002*/ 	.short	(.L_3 - .L_2)
	.align		4
.L_2:
        /*0004*/ 	.word	index@(triton_poi_fused__native_batch_norm_legit_no_training_convolution_sigmoid_33)
        /*0008*/ 	.word	0x00000013


	//----- nvinfo : EIATTR_MIN_STACK_SIZE
	.align		4
.L_3:
        /*000c*/ 	.byte	0x04, 0x12
        /*000e*/ 	.short	(.L_5 - .L_4)
	.align		4
.L_4:
        /*0010*/ 	.word	index@(triton_poi_fused__native_batch_norm_legit_no_training_convolution_sigmoid_33)
        /*0014*/ 	.word	0x00000000


	//----- nvinfo : EIATTR_FRAME_SIZE
	.align		4
.L_5:
        /*0018*/ 	.byte	0x04, 0x11
        /*001a*/ 	.short	(.L_7 - .L_6)
	.align		4
.L_6:
        /*001c*/ 	.word	index@(triton_poi_fused__native_batch_norm_legit_no_training_convolution_sigmoid_33)
        /*0020*/ 	.word	0x00000000


	//----- nvinfo : EIATTR_MIN_STACK_SIZE
	.align		4
.L_7:
        /*0024*/ 	.byte	0x04, 0x12
        /*0026*/ 	.short	(.L_9 - .L_8)
	.align		4
.L_8:
        /*0028*/ 	.word	index@(triton_poi_fused__native_batch_norm_legit_no_training_convolution_sigmoid_33)
        /*002c*/ 	.word	0x00000000
.L_9:


//--------------------- .nv.info.triton_poi_fused__native_batch_norm_legit_no_training_convolution_sigmoid_33 --------------------------
	.section	.nv.info.triton_poi_fused__native_batch_norm_legit_no_training_convolution_sigmoid_33,"",@"SHT_CUDA_INFO"
	.sectionflags	@""
	.align	4


	//----- nvinfo : EIATTR_CUDA_API_VERSION
	.align		4
        /*0000*/ 	.byte	0x04, 0x37
        /*0002*/ 	.short	(.L_11 - .L_10)
.L_10:
        /*0004*/ 	.word	0x0000007c


	//----- nvinfo : EIATTR_KPARAM_INFO
	.align		4
.L_11:
        /*0008*/ 	.byte	0x04, 0x17
        /*000a*/ 	.short	(.L_13 - .L_12)
.L_12:
        /*000c*/ 	.word	0x00000000
        /*0010*/ 	.short	0x0007
        /*0012*/ 	.short	0x0038
        /*0014*/ 	.byte	0x00, 0xf0, 0x11, 0x00


	//----- nvinfo : EIATTR_KPARAM_INFO
	.align		4
.L_13:
        /*0018*/ 	.byte	0x04, 0x17
        /*001a*/ 	.short	(.L_15 - .L_14)
.L_14:
        /*001c*/ 	.word	0x00000000
        /*0020*/ 	.short	0x0006
        /*0022*/ 	.short	0x0030
        /*0024*/ 	.byte	0x00, 0xf4, 0x21, 0x00


	//----- nvinfo : EIATTR_KPARAM_INFO
	.align		4
.L_15:
        /*0028*/ 	.byte	0x04, 0x17
        /*002a*/ 	.short	(.L_17 - .L_16)
.L_16:
        /*002c*/ 	.word	0x00000000
        /*0030*/ 	.short	0x0005
        /*0032*/ 	.short	0x0028
        /*0034*/ 	.byte	0x00, 0xf4, 0x21, 0x00


	//----- nvinfo : EIATTR_KPARAM_INFO
	.align		4
.L_17:
        /*0038*/ 	.byte	0x04, 0x17
        /*003a*/ 	.short	(.L_19 - .L_18)
.L_18:
        /*003c*/ 	.word	0x00000000
        /*0040*/ 	.short	0x0004
        /*0042*/ 	.short	0x0020
        /*0044*/ 	.byte	0x00, 0xf4, 0x21, 0x00


	//----- nvinfo : EIATTR_KPARAM_INFO
	.align		4
.L_19:
        /*0048*/ 	.byte	0x04, 0x17
        /*004a*/ 	.short	(.L_21 - .L_20)
.L_20:
        /*004c*/ 	.word	0x00000000
        /*0050*/ 	.short	0x0003
        /*0052*/ 	.short	0x0018
        /*0054*/ 	.byte	0x00, 0xf4, 0x21, 0x00


	//----- nvinfo : EIATTR_KPARAM_INFO
	.align		4
.L_21:
        /*0058*/ 	.byte	0x04, 0x17
        /*005a*/ 	.short	(.L_23 - .L_22)
.L_22:
        /*005c*/ 	.word	0x00000000
        /*0060*/ 	.short	0x0002
        /*0062*/ 	.short	0x0010
        /*0064*/ 	.byte	0x00, 0xf4, 0x21, 0x00


	//----- nvinfo : EIATTR_KPARAM_INFO
	.align		4
.L_23:
        /*0068*/ 	.byte	0x04, 0x17
        /*006a*/ 	.short	(.L_25 - .L_24)
.L_24:
        /*006c*/ 	.word	0x00000000
        /*0070*/ 	.short	0x0001
        /*0072*/ 	.short	0x0008
        /*0074*/ 	.byte	0x00, 0xf4, 0x21, 0x00


	//----- nvinfo : EIATTR_KPARAM_INFO
	.align		4
.L_25:
        /*0078*/ 	.byte	0x04, 0x17
        /*007a*/ 	.short	(.L_27 - .L_26)
.L_26:
        /*007c*/ 	.word	0x00000000
        /*0080*/ 	.short	0x0000
        /*0082*/ 	.short	0x0000
        /*0084*/ 	.byte	0x00, 0xf4, 0x21, 0x00


	//----- nvinfo : EIATTR_SPARSE_MMA_MASK
	.align		4
.L_27:
        /*0088*/ 	.byte	0x03, 0x50
        /*008a*/ 	.short	0x0000


	//----- nvinfo : EIATTR_MAXREG_COUNT
	.align		4
        /*008c*/ 	.byte	0x03, 0x1b
        /*008e*/ 	.short	0x00ff


	//----- nvinfo : EIATTR_EXIT_INSTR_OFFSETS
	.align		4
        /*0090*/ 	.byte	0x04, 0x1c
        /*0092*/ 	.short	(.L_29 - .L_28)


	//   ....[0]....
.L_28:
        /*0094*/ 	.word	0x00000440


	//   ....[1]....
        /*0098*/ 	.word	0x00000460


	//----- nvinfo : EIATTR_REQNTID
	.align		4
.L_29:
        /*009c*/ 	.byte	0x04, 0x10
        /*009e*/ 	.short	(.L_31 - .L_30)
.L_30:
        /*00a0*/ 	.word	0x00000080
        /*00a4*/ 	.word	0x00000001
        /*00a8*/ 	.word	0x00000001


	//----- nvinfo : EIATTR_CBANK_PARAM_SIZE
	.align		4
.L_31:
        /*00ac*/ 	.byte	0x03, 0x19
        /*00ae*/ 	.short	0x003c


	//----- nvinfo : EIATTR_PARAM_CBANK
	.align		4
        /*00b0*/ 	.byte	0x04, 0x0a
        /*00b2*/ 	.short	(.L_33 - .L_32)
	.align		4
.L_32:
        /*00b4*/ 	.word	index@(.nv.constant0.triton_poi_fused__native_batch_norm_legit_no_training_convolution_sigmoid_33)
        /*00b8*/ 	.short	0x0210
        /*00ba*/ 	.short	0x003c


	//----- nvinfo : EIATTR_SW_WAR
	.align		4
.L_33:
        /*00bc*/ 	.byte	0x04, 0x36
        /*00be*/ 	.short	(.L_35 - .L_34)
.L_34:
        /*00c0*/ 	.word	0x00000008
.L_35:


//--------------------- .nv.callgraph             --------------------------
	.section	.nv.callgraph,"",@"SHT_CUDA_CALLGRAPH"
	.align	4
	.sectionentsize	8
	.align		4
        /*0000*/ 	.word	0x00000000
	.align		4
        /*0004*/ 	.word	0xffffffff
	.align		4
        /*0008*/ 	.word	0x00000000
	.align		4
        /*000c*/ 	.word	0xfffffffe
	.align		4
        /*0010*/ 	.word	0x00000000
	.align		4
        /*0014*/ 	.word	0xfffffffd
	.align		4
        /*0018*/ 	.word	0x00000000
	.align		4
        /*001c*/ 	.word	0xfffffffc


//--------------------- .nv.constant4             --------------------------
	.section	.nv.constant4,"a",@progbits
	.align	8
	.align		8
.nv.constant4:
        /*0000*/ 	.dword	_$_str
	.align		8
        /*0008*/ 	.dword	_$_str_$_2


//--------------------- .text.triton_poi_fused__native_batch_norm_legit_no_training_convolution_sigmoid_33 --------------------------
	.section	.text.triton_poi_fused__native_batch_norm_legit_no_training_convolution_sigmoid_33,"ax",@progbits
	.align	128
        .global         triton_poi_fused__native_batch_norm_legit_no_training_convolution_sigmoid_33
        .type           triton_poi_fused__native_batch_norm_legit_no_training_convolution_sigmoid_33,@function
        .size           triton_poi_fused__native_batch_norm_legit_no_training_convolution_sigmoid_33,(.L_x_1 - triton_poi_fused__native_batch_norm_legit_no_training_convolution_sigmoid_33)
        .other          triton_poi_fused__native_batch_norm_legit_no_training_convolution_sigmoid_33,@"STO_CUDA_ENTRY STV_DEFAULT"
triton_poi_fused__native_batch_norm_legit_no_training_convolution_sigmoid_33:
.text.triton_poi_fused__native_batch_norm_legit_no_training_convolution_sigmoid_33:
[----:B------:R-:W0:Y:S08]  /*0000*/  LDC R1, c[0x0][0x28] ;  /* 0x00000a00ff017b82 */ /* 0x000e300000000800 */
[----:B------:R-:W1:Y:S01]  /*0010*/  LDC.64 R2, c[0x0][0x228] ;  /* 0x00008a00ff027b82 */ /* 0x000e620000000a00 */
[----:B------:R-:W2:Y:S01]  /*0020*/  S2R R0, SR_TID.X ;  /* 0x0000000000007919 */ /* 0x000ea20000002100 */
[----:B------:R-:W-:Y:S01]  /*0030*/  ULDC.64 UR4, c[0x0][0x208] ;  /* 0x0000820000047ab9 */ /* 0x000fe20000000a00 */
[----:B------:R-:W3:Y:S05]  /*0040*/  S2R R5, SR_CTAID.X ;  /* 0x0000000000057919 */ /* 0x000eea0000002500 */
[----:B------:R-:W4:Y:S01]  /*0050*/  LDC.64 R14, c[0x0][0x210] ;  /* 0x00008400ff0e7b82 */ /* 0x000f220000000a00 */
[----:B-1----:R4:W5:Y:S07]  /*0060*/  LDG.E R16, desc[UR4][R2.64] ;  /* 0x0000000402107981 */ /* 0x00296e000c1e1900 */
[----:B------:R-:W1:Y:S01]  /*0070*/  LDC.64 R6, c[0x0][0x218] ;  /* 0x00008600ff067b82 */ /* 0x000e620000000a00 */
[----:B--2---:R-:W-:-:S07]  /*0080*/  SHF.L.U32 R0, R0, 0x1, RZ ;  /* 0x0000000100007819 */ /* 0x004fce00000006ff */
[----:B------:R-:W2:Y:S01]  /*0090*/  LDC.64 R8, c[0x0][0x220] ;  /* 0x00008800ff087b82 */ /* 0x000ea20000000a00 */
[----:B------:R-:W-:-:S04]  /*00a0*/  LOP3.LUT R0, R0, 0xfe, RZ, 0xc0, !PT ;  /* 0x000000fe00007812 */ /* 0x000fc800078ec0ff */
[----:B---3--:R-:W-:-:S03]  /*00b0*/  LEA R0, R5, R0, 0x8 ;  /* 0x0000000005007211 */ /* 0x008fc600078e40ff */
[----:B------:R-:W3:Y:S01]  /*00c0*/  LDC.64 R10, c[0x0][0x230] ;  /* 0x00008c00ff0a7b82 */ /* 0x000ee20000000a00 */
[----:B------:R-:W-:Y:S02]  /*00d0*/  CS2R R4, SRZ ;  /* 0x0000000000047805 */ /* 0x000fe4000001ff00 */
[C---:B------:R-:W-:Y:S01]  /*00e0*/  ISETP.GE.AND P0, PT, R0.reuse, 0x400, PT ;  /* 0x000004000000780c */ /* 0x040fe20003f06270 */
[----:B----4-:R-:W-:Y:S01]  /*00f0*/  IMAD.WIDE R2, R0, 0x4, R14 ;  /* 0x0000000400027825 */ /* 0x010fe200078e020e */
[----:B-1----:R1:W4:Y:S03]  /*0100*/  LDG.E R7, desc[UR4][R6.64] ;  /* 0x0000000406077981 */ /* 0x002326000c1e1900 */
[----:B------:R-:W1:Y:S08]  /*0110*/  LDC.64 R12, c[0x0][0x238] ;  /* 0x00008e00ff0c7b82 */ /* 0x000e700000000a00 */
[----:B------:R-:W4:Y:S04]  /*0120*/  @!P0 LDG.E.64 R4, desc[UR4][R2.64] ;  /* 0x0000000402048981 */ /* 0x000f28000c1e1b00 */
[----:B--2---:R2:W4:Y:S04]  /*0130*/  LDG.E R8, desc[UR4][R8.64] ;  /* 0x0000000408087981 */ /* 0x004528000c1e1900 */
[----:B---3--:R-:W3:Y:S04]  /*0140*/  LDG.E R10, desc[UR4][R10.64] ;  /* 0x000000040a0a7981 */ /* 0x008ee8000c1e1900 */
[----:B01----:R-:W3:Y:S01]  /*0150*/  LDG.E R13, desc[UR4][R12.64] ;  /* 0x000000040c0d7981 */ /* 0x003ee2000c1e1900 */
[----:B------:R-:W-:Y:S01]  /*0160*/  HFMA2.MMA R6, -RZ, RZ, 1.625, 0 ;  /* 0x3e800000ff067435 */ /* 0x000fe200000001ff */
[----:B-----5:R-:W-:-:S04]  /*0170*/  FADD R16, R16, 9.9999997473787516356e-06 ;  /* 0x3727c5ac10107421 */ /* 0x020fc80000000000 */
[----:B------:R-:W0:Y:S02]  /*0180*/  MUFU.SQRT R14, R16 ;  /* 0x00000010000e7308 */ /* 0x000e240000002000 */
[C---:B0-----:R-:W-:Y:S02]  /*0190*/  FSETP.GT.AND P1, PT, R14.reuse, 8.50705917302346158658e+37, PT ;  /* 0x7e8000000e00780b */ /* 0x041fe40003f24000 */
[----:B------:R-:W-:-:S11]  /*01a0*/  FSETP.GEU.AND P2, PT, R14, 1.175494350822287508e-38, PT ;  /* 0x008000000e00780b */ /* 0x000fd60003f4e000 */
[----:B------:R-:W-:-:S04]  /*01b0*/  @P1 FMUL R14, R14, 0.25 ;  /* 0x3e8000000e0e1820 */ /* 0x000fc80000400000 */
[----:B------:R-:W-:-:S06]  /*01c0*/  @!P2 FMUL R14, R14, 16777216 ;  /* 0x4b8000000e0ea820 */ /* 0x000fcc0000400000 */
[----:B------:R-:W0:Y:S01]  /*01d0*/  MUFU.RCP R14, R14 ;  /* 0x0000000e000e7308 */ /* 0x000e220000001000 */
[----:B--2---:R-:W-:Y:S01]  /*01e0*/  FSEL R9, R6, 1, P1 ;  /* 0x3f80000006097808 */ /* 0x004fe20000800000 */
[C---:B----4-:R-:W-:Y:S01]  /*01f0*/  FADD R4, R7.reuse, R4 ;  /* 0x0000000407047221 */ /* 0x050fe20000000000 */
[----:B------:R-:W-:-:S03]  /*0200*/  FADD R5, R7, R5 ;  /* 0x0000000507057221 */ /* 0x000fc60000000000 */
[----:B------:R-:W-:Y:S01]  /*0210*/  @!P2 FMUL R9, R9, 16777216 ;  /* 0x4b8000000909a820 */ /* 0x000fe20000400000 */
[C---:B------:R-:W-:Y:S01]  /*0220*/  FADD R7, -R8.reuse, R4 ;  /* 0x0000000408077221 */ /* 0x040fe20000000100 */
[----:B------:R-:W-:Y:S02]  /*0230*/  FADD R8, -R8, R5 ;  /* 0x0000000508087221 */ /* 0x000fe40000000100 */
[----:B0-----:R-:W-:-:S04]  /*0240*/  FMUL R9, R14, R9 ;  /* 0x000000090e097220 */ /* 0x001fc80000400000 */
[-C--:B------:R-:W-:Y:S01]  /*0250*/  FMUL R7, R7, R9.reuse ;  /* 0x0000000907077220 */ /* 0x080fe20000400000 */
[----:B------:R-:W-:-:S03]  /*0260*/  FMUL R8, R8, R9 ;  /* 0x0000000908087220 */ /* 0x000fc60000400000 */
[C-C-:B---3--:R-:W-:Y:S01]  /*0270*/  FFMA R7, R10.reuse, R7, R13.reuse ;  /* 0x000000070a077223 */ /* 0x148fe2000000000d */
[----:B------:R-:W-:-:S03]  /*0280*/  FFMA R8, R10, R8, R13 ;  /* 0x000000080a087223 */ /* 0x000fc6000000000d */
[----:B------:R-:W-:Y:S01]  /*0290*/  FADD R7, RZ, -R7 ;  /* 0x80000007ff077221 */ /* 0x000fe20000000000 */
[----:B------:R-:W-:-:S03]  /*02a0*/  FADD R8, RZ, -R8 ;  /* 0x80000008ff087221 */ /* 0x000fc60000000000 */
[----:B------:R-:W-:Y:S01]  /*02b0*/  FMUL R7, R7, 1.4426950216293334961 ;  /* 0x3fb8aa3b07077820 */ /* 0x000fe20000400000 */
[----:B------:R-:W-:-:S04]  /*02c0*/  FMUL R10, R8, 1.4426950216293334961 ;  /* 0x3fb8aa3b080a7820 */ /* 0x000fc80000400000 */
[----:B------:R-:W-:Y:S02]  /*02d0*/  FSETP.GEU.AND P1, PT, R7, -126, PT ;  /* 0xc2fc00000700780b */ /* 0x000fe40003f2e000 */
[----:B------:R-:W-:-:S11]  /*02e0*/  FSETP.GEU.AND P2, PT, R10, -126, PT ;  /* 0xc2fc00000a00780b */ /* 0x000fd60003f4e000 */
[----:B------:R-:W-:Y:S02]  /*02f0*/  @!P1 FMUL R7, R7, 0.5 ;  /* 0x3f00000007079820 */ /* 0x000fe40000400000 */
[----:B------:R-:W-:Y:S02]  /*0300*/  @!P2 FMUL R10, R10, 0.5 ;  /* 0x3f0000000a0aa820 */ /* 0x000fe40000400000 */
[----:B------:R-:W0:Y:S08]  /*0310*/  MUFU.EX2 R8, R7 ;  /* 0x0000000700087308 */ /* 0x000e300000000800 */
[----:B------:R-:W1:Y:S01]  /*0320*/  MUFU.EX2 R9, R10 ;  /* 0x0000000a00097308 */ /* 0x000e620000000800 */
[----:B0-----:R-:W-:-:S04]  /*0330*/  @!P1 FMUL R8, R8, R8 ;  /* 0x0000000808089220 */ /* 0x001fc80000400000 */
[----:B------:R-:W-:Y:S01]  /*0340*/  FADD R11, R8, 1 ;  /* 0x3f800000080b7421 */ /* 0x000fe20000000000 */
[----:B-1----:R-:W-:-:S04]  /*0350*/  @!P2 FMUL R9, R9, R9 ;  /* 0x000000090909a220 */ /* 0x002fc80000400000 */
[----:B------:R-:W-:Y:S01]  /*0360*/  FADD R12, R9, 1 ;  /* 0x3f800000090c7421 */ /* 0x000fe20000000000 */
[----:B------:R-:W-:Y:S01]  /*0370*/  FSETP.GT.AND P1, PT, R11, 8.50705917302346158658e+37, PT ;  /* 0x7e8000000b00780b */ /* 0x000fe20003f24000 */
[----:B------:R-:W0:Y:S03]  /*0380*/  LDC.64 R8, c[0x0][0x240] ;  /* 0x00009000ff087b82 */ /* 0x000e260000000a00 */
[----:B------:R-:W-:-:S09]  /*0390*/  FSETP.GT.AND P2, PT, R12, 8.50705917302346158658e+37, PT ;  /* 0x7e8000000c00780b */ /* 0x000fd20003f44000 */
[----:B------:R-:W-:-:S04]  /*03a0*/  @P1 FMUL R11, R11, 0.25 ;  /* 0x3e8000000b0b1820 */ /* 0x000fc80000400000 */
[----:B------:R-:W-:Y:S02]  /*03b0*/  @P2 FMUL R12, R12, 0.25 ;  /* 0x3e8000000c0c2820 */ /* 0x000fe40000400000 */
[----:B------:R-:W1:Y:S08]  /*03c0*/  MUFU.RCP R11, R11 ;  /* 0x0000000b000b7308 */ /* 0x000e700000001000 */
[----:B------:R-:W2:Y:S01]  /*03d0*/  MUFU.RCP R12, R12 ;  /* 0x0000000c000c7308 */ /* 0x000ea20000001000 */
[----:B------:R-:W-:-:S02]  /*03e0*/  FSEL R10, R6, 1, P1 ;  /* 0x3f800000060a7808 */ /* 0x000fc40000800000 */
[----:B------:R-:W-:Y:S01]  /*03f0*/  FSEL R13, R6, 1, P2 ;  /* 0x3f800000060d7808 */ /* 0x000fe20001000000 */
[----:B------:R3:W-:Y:S01]  /*0400*/  @!P0 STG.E.64 desc[UR4][R2.64], R4 ;  /* 0x0000000402008986 */ /* 0x0007e2000c101b04 */
[----:B0-----:R-:W-:-:S04]  /*0410*/  IMAD.WIDE R6, R0, 0x4, R8 ;  /* 0x0000000400067825 */ /* 0x001fc800078e0208 */
[----:B-1----:R-:W-:Y:S01]  /*0420*/  FMUL R8, R11, R10 ;  /* 0x0000000a0b087220 */ /* 0x002fe20000400000 */
[----:B--2---:R-:W-:Y:S01]  /*0430*/  FMUL R9, R12, R13 ;  /* 0x0000000d0c097220 */ /* 0x004fe20000400000 */
[----:B------:R-:W-:Y:S06]  /*0440*/  @P0 EXIT ;  /* 0x000000000000094d */ /* 0x000fec0003800000 */
[----:B------:R-:W-:Y:S01]  /*0450*/  STG.E.64 desc[UR4][R6.64], R8 ;  /* 0x0000000806007986 */ /* 0x000fe2000c101b04 */
[----:B------:R-:W-:Y:S05]  /*0460*/  EXIT ;  /* 0x000000000000794d */ /* 0x000fea0003800000 */
.L_x_0:
[----:B------:R-:W-:-:S00]  /*0470*/  BRA `(.L_x_0) ;  /* 0xfffffffc00fc7947 */ /* 0x000fc0000383ffff */
[----:B------:R-:W-:-:S00]  /*0480*/  NOP ;  /* 0x0000000000007918 */ /* 0x000fc00000000000 */
[----:B------:R-:W-:-:S00]  /*0490*/  NOP ;  /* 0x0000000000007918 */ /* 0x000fc00000000000 */
[----:B------:R-:W-:-:S00]  /*04a0*/  NOP ;  /* 0x0000000000007918 */ /* 0x000fc00000000000 */
[----:B------:R-:W-:-:S00]  /*04b0*/  NOP ;  /* 0x0000000000007918 */ /* 0x000fc00000000000 */
[----:B------:R-:W-:-:S00]  /*04c0*/  NOP ;  /* 0x0000000000007918 */ /* 0x000fc00000000000 */
[----:B------:R-:W-:-:S00]  /*04d0*/  NOP ;  /* 0x0000000000007918 */ /* 0x000fc00000000000 */
[----:B------:R-:W-:-:S00]  /*04e0*/  NOP ;  /* 0x0000000000007918 */ /* 0x000fc00000000000 */
[----:B------:R-:W-:-:S00]  /*04f0*/  NOP ;  /* 0x0000000000007918 */ /* 0x000fc00000000000 */
.L_x_1:


//--------------------- .nv.global.init           --------------------------
	.section	.nv.global.init,"aw",@progbits
.nv.global.init:
	.type		_$_str,@object
	.size		_$_str,(_$_str_$_2 - _$_str)
_$_str:
        /*0000*/ 	.byte	0x5f, 0x5f, 0x43, 0x55, 0x44, 0x41, 0x5f, 0x46, 0x54, 0x5a, 0x00
	.type		_$_str_$_2,@object
	.size		_$_str_$_2,(.L_1 - _$_str_$_2)
_$_str_$_2:
        /*000b*/ 	.byte	0x5f, 0x5f, 0x43, 0x55, 0x44, 0x41, 0x5f, 0x50, 0x52, 0x45, 0x43, 0x5f, 0x53, 0x51, 0x52, 0x54
        /*001b*/ 	.byte	0x00
.L_1:


//--------------------- .nv.constant0.triton_poi_fused__native_batch_norm_legit_no_training_convolution_sigmoid_33 --------------------------
	.section	.nv.constant0.triton_poi_fused__native_batch_norm_legit_no_training_convolution_sigmoid_33,"a",@progbits
	.sectionflags	@""
	.align	4
.nv.constant0.triton_poi_fused__native_batch_norm_legit_no_training_convolution_sigmoid_33:
	.zero		588
